//
// Generated by NVIDIA NVVM Compiler
//
// Compiler Build ID: CL-36424714
// Cuda compilation tools, release 13.0, V13.0.88
// Based on NVVM 20.0.0
//

.version 9.0
.target sm_100
.address_size 64

	// .globl	_Z32determine_greatest_even_multiplePjS_
.global .align 4 .b8 precalc_xorwow_matrix[102400];
.global .align 4 .b8 precalc_xorwow_offset_matrix[102400];
.global .align 4 .b8 mrg32k3aM1[2304];
.global .align 4 .b8 mrg32k3aM2[2304];
.global .align 4 .b8 mrg32k3aM1SubSeq[2016];
.global .align 4 .b8 mrg32k3aM2SubSeq[2016];
.global .align 4 .b8 mrg32k3aM1Seq[2304];
.global .align 4 .b8 mrg32k3aM2Seq[2304];
.const .align 8 .b8 __cr_lgamma_table[72];

.visible .entry _Z32determine_greatest_even_multiplePjS_(
	.param .u64 .ptr .align 1 _Z32determine_greatest_even_multiplePjS__param_0,
	.param .u64 .ptr .align 1 _Z32determine_greatest_even_multiplePjS__param_1
)
{
	.reg .pred 	%p<2>;
	.reg .b32 	%r<8>;
	.reg .b64 	%rd<9>;

	ld.param.u64 	%rd2, [_Z32determine_greatest_even_multiplePjS__param_0];
	ld.param.u64 	%rd1, [_Z32determine_greatest_even_multiplePjS__param_1];
	cvta.to.global.u64 	%rd3, %rd2;
	mov.u32 	%r2, %ctaid.x;
	mov.u32 	%r3, %ntid.x;
	mov.u32 	%r4, %tid.x;
	mad.lo.s32 	%r1, %r2, %r3, %r4;
	mul.wide.u32 	%rd4, %r1, 4;
	add.s64 	%rd5, %rd3, %rd4;
	ld.global.u32 	%r5, [%rd5];
	and.b32  	%r6, %r5, 1;
	setp.eq.b32 	%p1, %r6, 1;
	@%p1 bra 	$L__BB0_2;
	cvta.to.global.u64 	%rd6, %rd1;
	add.s64 	%rd8, %rd6, %rd4;
	mov.b32 	%r7, 1;
	st.global.u32 	[%rd8], %r7;
$L__BB0_2:
	ret;

}


// ===== COMPILED SASS (sm_100) =====

	.target	sm_100

	.elftype	@"ET_EXEC"


//--------------------- .note.nv.tkinfo           --------------------------
	.section	.note.nv.tkinfo,"",@"SHT_NOTE"
	.sectionflags	@"SHF_NOTE_NV_TKINFO"
	.tkinfo
        /*0018*/ 	.word	0x00000002
        /*0030*/ 	.string	""
        /*0030*/ 	.string	"ptxas"
        /*0030*/ 	.string	"Cuda compilation tools, release 13.0, V13.0.88"
        /*0030*/ 	.string	"Build cuda_13.0.r13.0/compiler.36424714_0"
        /*0030*/ 	.string	"-arch sm_100 -m 64 "



//--------------------- .note.nv.cuinfo           --------------------------
	.section	.note.nv.cuinfo,"",@"SHT_NOTE"
	.sectionflags	@"SHF_NOTE_NV_CUINFO"
        /*0018*/ 	.short	0x0002
        /*001a*/ 	.short	0x0064
        /*001c*/ 	.short	0x0082
	.zero		2


//--------------------- .nv.info                  --------------------------
	.section	.nv.info,"",@"SHT_CUDA_INFO"
	.align	4


	//----- nvinfo : EIATTR_REGCOUNT
	.align		4
        /*0000*/ 	.byte	0x04, 0x2f
        /*0002*/ 	.short	(.L_10 - .L_9)
	.align		4
.L_9:
        /*0004*/ 	.word	index@(_Z32determine_greatest_even_multiplePjS_)
        /*0008*/ 	.word	0x0000000a


	//----- nvinfo : EIATTR_FRAME_SIZE
	.align		4
.L_10:
        /*000c*/ 	.byte	0x04, 0x11
        /*000e*/ 	.short	(.L_12 - .L_11)
	.align		4
.L_11:
        /*0010*/ 	.word	index@(_Z32determine_greatest_even_multiplePjS_)
        /*0014*/ 	.word	0x00000000


	//----- nvinfo : EIATTR_MIN_STACK_SIZE
	.align		4
.L_12:
        /*0018*/ 	.byte	0x04, 0x12
        /*001a*/ 	.short	(.L_14 - .L_13)
	.align		4
.L_13:
        /*001c*/ 	.word	index@(_Z32determine_greatest_even_multiplePjS_)
        /*0020*/ 	.word	0x00000000
.L_14:


//--------------------- .nv.compat                --------------------------
	.section	.nv.compat,"",@"SHT_CUDA_COMPAT_INFO"
	.align	4
        /*0000*/ 	.byte	0x02, 0x09, 0x00, 0x00, 0x02, 0x02, 0x01, 0x00, 0x02, 0x05, 0x05, 0x00, 0x03, 0x07, 0x01, 0x01
        /*0010*/ 	.byte	0x02, 0x03, 0x00, 0x00, 0x02, 0x06, 0x01, 0x00, 0x04, 0x0b, 0x08, 0x00, 0x09, 0x00, 0x00, 0x00
        /*0020*/ 	.byte	0x00, 0x00, 0x00, 0x00


//--------------------- .nv.info._Z32determine_greatest_even_multiplePjS_ --------------------------
	.section	.nv.info._Z32determine_greatest_even_multiplePjS_,"",@"SHT_CUDA_INFO"
	.sectionflags	@""
	.align	4


	//----- nvinfo : EIATTR_CUDA_API_VERSION
	.align		4
        /*0000*/ 	.byte	0x04, 0x37
        /*0002*/ 	.short	(.L_16 - .L_15)
.L_15:
        /*0004*/ 	.word	0x00000082


	//----- nvinfo : EIATTR_KPARAM_INFO
	.align		4
.L_16:
        /*0008*/ 	.byte	0x04, 0x17
        /*000a*/ 	.short	(.L_18 - .L_17)
.L_17:
        /*000c*/ 	.word	0x00000000
        /*0010*/ 	.short	0x0001
        /*0012*/ 	.short	0x0008
        /*0014*/ 	.byte	0x00, 0xf5, 0x21, 0x00


	//----- nvinfo : EIATTR_KPARAM_INFO
	.align		4
.L_18:
        /*0018*/ 	.byte	0x04, 0x17
        /*001a*/ 	.short	(.L_20 - .L_19)
.L_19:
        /*001c*/ 	.word	0x00000000
        /*0020*/ 	.short	0x0000
        /*0022*/ 	.short	0x0000
        /*0024*/ 	.byte	0x00, 0xf5, 0x21, 0x00


	//----- nvinfo : EIATTR_SPARSE_MMA_MASK
	.align		4
.L_20:
        /*0028*/ 	.byte	0x03, 0x50
        /*002a*/ 	.short	0x0000


	//----- nvinfo : EIATTR_MAXREG_COUNT
	.align		4
        /*002c*/ 	.byte	0x03, 0x1b
        /*002e*/ 	.short	0x00ff


	//----- nvinfo : EIATTR_MERCURY_ISA_VERSION
	.align		4
        /*0030*/ 	.byte	0x03, 0x5f
        /*0032*/ 	.short	0x0101


	//----- nvinfo : EIATTR_VRC_CTA_INIT_COUNT
	.align		4
        /*0034*/ 	.byte	0x02, 0x4a
	.zero		1
	.zero		1


	//----- nvinfo : EIATTR_EXIT_INSTR_OFFSETS
	.align		4
        /*0038*/ 	.byte	0x04, 0x1c
        /*003a*/ 	.short	(.L_22 - .L_21)


	//   ....[0]....
.L_21:
        /*003c*/ 	.word	0x000000b0


	//   ....[1]....
        /*0040*/ 	.word	0x00000100


	//----- nvinfo : EIATTR_CBANK_PARAM_SIZE
	.align		4
.L_22:
        /*0044*/ 	.byte	0x03, 0x19
        /*0046*/ 	.short	0x0010


	//----- nvinfo : EIATTR_PARAM_CBANK
	.align		4
        /*0048*/ 	.byte	0x04, 0x0a
        /*004a*/ 	.short	(.L_24 - .L_23)
	.align		4
.L_23:
        /*004c*/ 	.word	index@(.nv.constant0._Z32determine_greatest_even_multiplePjS_)
        /*0050*/ 	.short	0x0380
        /*0052*/ 	.short	0x0010


	//----- nvinfo : EIATTR_SW_WAR
	.align		4
.L_24:
        /*0054*/ 	.byte	0x04, 0x36
        /*0056*/ 	.short	(.L_26 - .L_25)
.L_25:
        /*0058*/ 	.word	0x00000008
.L_26:


//--------------------- .nv.callgraph             --------------------------
	.section	.nv.callgraph,"",@"SHT_CUDA_CALLGRAPH"
	.align	4
	.sectionentsize	8
	.align		4
        /*0000*/ 	.word	0x00000000
	.align		4
        /*0004*/ 	.word	0xffffffff
	.align		4
        /*0008*/ 	.word	0x00000000
	.align		4
        /*000c*/ 	.word	0xfffffffe
	.align		4
        /*0010*/ 	.word	0x00000000
	.align		4
        /*0014*/ 	.word	0xfffffffd
	.align		4
        /*0018*/ 	.word	0x00000000
	.align		4
        /*001c*/ 	.word	0xfffffffc


//--------------------- .nv.constant4             --------------------------
	.section	.nv.constant4,"a",@progbits
	.align	8
	.align		8
.nv.constant4:
        /*0000*/ 	.dword	precalc_xorwow_matrix
	.align		8
        /*0008*/ 	.dword	precalc_xorwow_offset_matrix
	.align		8
        /*0010*/ 	.dword	mrg32k3aM1
	.align		8
        /*0018*/ 	.dword	mrg32k3aM2
	.align		8
        /*0020*/ 	.dword	mrg32k3aM1SubSeq
	.align		8
        /*0028*/ 	.dword	mrg32k3aM2SubSeq
	.align		8
        /*0030*/ 	.dword	mrg32k3aM1Seq
	.align		8
        /*0038*/ 	.dword	mrg32k3aM2Seq


//--------------------- .nv.constant3             --------------------------
	.section	.nv.constant3,"a",@progbits
	.align	8
.nv.constant3:
	.type		__cr_lgamma_table,@object
	.size		__cr_lgamma_table,(.L_8 - __cr_lgamma_table)
__cr_lgamma_table:
        /*0000*/ 	.byte	0x00, 0x00, 0x00, 0x00, 0x00, 0x00, 0x00, 0x00, 0x00, 0x00, 0x00, 0x00, 0x00, 0x00, 0x00, 0x00
        /*0010*/ 	.byte	0xef, 0x39, 0xfa, 0xfe, 0x42, 0x2e, 0xe6, 0x3f, 0x02, 0x20, 0x2a, 0xfa, 0x0b, 0xab, 0xfc, 0x3f
        /*0020*/ 	.byte	0xf9, 0x2c, 0x92, 0x7c, 0xa7, 0x6c, 0x09, 0x40, 0xc9, 0x79, 0x44, 0x3c, 0x64, 0x26, 0x13, 0x40
        /*0030*/ 	.byte	0xca, 0x01, 0xcf, 0x3a, 0x27, 0x51, 0x1a, 0x40, 0x30, 0xcc, 0x2d, 0xf3, 0xe1, 0x0c, 0x21, 0x40
        /*0040*/ 	.byte	0x0d, 0xb7, 0xfc, 0x82, 0x8e, 0x35, 0x25, 0x40
.L_8:


//--------------------- .text._Z32determine_greatest_even_multiplePjS_ --------------------------
	.section	.text._Z32determine_greatest_even_multiplePjS_,"ax",@progbits
	.align	128
        .global         _Z32determine_greatest_even_multiplePjS_
        .type           _Z32determine_greatest_even_multiplePjS_,@function
        .size           _Z32determine_greatest_even_multiplePjS_,(.L_x_1 - _Z32determine_greatest_even_multiplePjS_)
        .other          _Z32determine_greatest_even_multiplePjS_,@"STO_CUDA_ENTRY STV_DEFAULT"
_Z32determine_greatest_even_multiplePjS_:
.text._Z32determine_greatest_even_multiplePjS_:
[----:B------:R-:W-:Y:S01]  /*0000*/  LDC R1, c[0x0][0x37c] ;  /* 0x0000df00ff017b82 */ /* 0x000fe20000000800 */
[----:B------:R-:W0:Y:S07]  /*0010*/  S2R R0, SR_TID.X ;  /* 0x0000000000007919 */ /* 0x000e2e0000002100 */
[----:B------:R-:W0:Y:S01]  /*0020*/  S2UR UR6, SR_CTAID.X ;  /* 0x00000000000679c3 */ /* 0x000e220000002500 */
[----:B------:R-:W1:Y:S07]  /*0030*/  LDCU.64 UR4, c[0x0][0x358] ;  /* 0x00006b00ff0477ac */ /* 0x000e6e0008000a00 */
[----:B------:R-:W0:Y:S08]  /*0040*/  LDC R5, c[0x0][0x360] ;  /* 0x0000d800ff057b82 */ /* 0x000e300000000800 */
[----:B------:R-:W2:Y:S01]  /*0050*/  LDC.64 R2, c[0x0][0x380] ;  /* 0x0000e000ff027b82 */ /* 0x000ea20000000a00 */
[----:B0-----:R-:W-:-:S04]  /*0060*/  IMAD R5, R5, UR6, R0 ;  /* 0x0000000605057c24 */ /* 0x001fc8000f8e0200 */
[----:B--2---:R-:W-:-:S06]  /*0070*/  IMAD.WIDE.U32 R2, R5, 0x4, R2 ;  /* 0x0000000405027825 */ /* 0x004fcc00078e0002 */
[----:B-1----:R-:W2:Y:S02]  /*0080*/  LDG.E R2, desc[UR4][R2.64] ;  /* 0x0000000402027981 */ /* 0x002ea4000c1e1900 */
[----:B--2---:R-:W-:-:S04]  /*0090*/  LOP3.LUT R0, R2, 0x1, RZ, 0xc0, !PT ;  /* 0x0000000102007812 */ /* 0x004fc800078ec0ff */
[----:B------:R-:W-:-:S13]  /*00a0*/  ISETP.NE.U32.AND P0, PT, R0, 0x1, PT ;  /* 0x000000010000780c */ /* 0x000fda0003f05070 */
[----:B------:R-:W-:Y:S05]  /*00b0*/  @!P0 EXIT ;  /* 0x000000000000894d */ /* 0x000fea0003800000 */
[----:B------:R-:W0:Y:S01]  /*00c0*/  LDC.64 R2, c[0x0][0x388] ;  /* 0x0000e200ff027b82 */ /* 0x000e220000000a00 */
[----:B------:R-:W-:Y:S02]  /*00d0*/  HFMA2 R7, -RZ, RZ, 0, 5.9604644775390625e-08 ;  /* 0x00000001ff077431 */ /* 0x000fe400000001ff */
[----:B0-----:R-:W-:-:S05]  /*00e0*/  IMAD.WIDE.U32 R2, R5, 0x4, R2 ;  /* 0x0000000405027825 */ /* 0x001fca00078e0002 */
[----:B------:R-:W-:Y:S01]  /*00f0*/  STG.E desc[UR4][R2.64], R7 ;  /* 0x0000000702007986 */ /* 0x000fe2000c101904 */
[----:B------:R-:W-:Y:S05]  /*0100*/  EXIT ;  /* 0x000000000000794d */ /* 0x000fea0003800000 */
.L_x_0:
[----:B------:R-:W-:-:S00]  /*0110*/  BRA `(.L_x_0) ;  /* 0xfffffffc00fc7947 */ /* 0x000fc0000383ffff */
[----:B------:R-:W-:-:S00]  /*0120*/  NOP ;  /* 0x0000000000007918 */ /* 0x000fc00000000000 */
        /* <DEDUP_REMOVED lines=13> */
.L_x_1:


//--------------------- .nv.global.init           --------------------------
	.section	.nv.global.init,"aw",@progbits
	.align	4
.nv.global.init:
	.type		mrg32k3aM1SubSeq,@object
	.size		mrg32k3aM1SubSeq,(mrg32k3aM2SubSeq - mrg32k3aM1SubSeq)
mrg32k3aM1SubSeq:
        /*0000*/ 	.byte	0x0b, 0xcc, 0xee, 0x04, 0x73, 0x29, 0x8b, 0x6f, 0xf6, 0x53, 0x03, 0xf6, 0x23, 0xf6, 0xea, 0xda
        /* <DEDUP_REMOVED lines=125> */
	.type		mrg32k3aM2SubSeq,@object
	.size		mrg32k3aM2SubSeq,(mrg32k3aM1 - mrg32k3aM2SubSeq)
mrg32k3aM2SubSeq:
        /* <DEDUP_REMOVED lines=126> */
	.type		mrg32k3aM1,@object
	.size		mrg32k3aM1,(mrg32k3aM1Seq - mrg32k3aM1)
mrg32k3aM1:
        /* <DEDUP_REMOVED lines=144> */
	.type		mrg32k3aM1Seq,@object
	.size		mrg32k3aM1Seq,(mrg32k3aM2 - mrg32k3aM1Seq)
mrg32k3aM1Seq:
        /* <DEDUP_REMOVED lines=144> */
	.type		mrg32k3aM2,@object
	.size		mrg32k3aM2,(mrg32k3aM2Seq - mrg32k3aM2)
mrg32k3aM2:
        /* <DEDUP_REMOVED lines=144> */
	.type		mrg32k3aM2Seq,@object
	.size		mrg32k3aM2Seq,(precalc_xorwow_matrix - mrg32k3aM2Seq)
mrg32k3aM2Seq:
        /* <DEDUP_REMOVED lines=144> */
	.type		precalc_xorwow_matrix,@object
	.size		precalc_xorwow_matrix,(precalc_xorwow_offset_matrix - precalc_xorwow_matrix)
precalc_xorwow_matrix:
        /* <DEDUP_REMOVED lines=6400> */
	.type		precalc_xorwow_offset_matrix,@object
	.size		precalc_xorwow_offset_matrix,(.L_1 - precalc_xorwow_offset_matrix)
precalc_xorwow_offset_matrix:
        /* <DEDUP_REMOVED lines=6400> */
.L_1:


//--------------------- .nv.shared.reserved.0     --------------------------
	.section	.nv.shared.reserved.0,"aw",@nobits
	.weak		__nv_reservedSMEM_offset_0_alias
	.size		__nv_reservedSMEM_offset_0_alias, 0, 64
	.other		__nv_reservedSMEM_offset_0_alias,@"STO_CUDA_RESERVED_SHARED STV_DEFAULT"
__nv_reservedSMEM_offset_0_alias:
	.zero		0
	.zero		64


//--------------------- .nv.constant0._Z32determine_greatest_even_multiplePjS_ --------------------------
	.section	.nv.constant0._Z32determine_greatest_even_multiplePjS_,"a",@progbits
	.sectionflags	@""
	.align	4
.nv.constant0._Z32determine_greatest_even_multiplePjS_:
	.zero		912


//--------------------- SYMBOLS --------------------------

	.type		.nv.reservedSmem.offset0,@object
	.size		.nv.reservedSmem.offset0,0x4
